//
// Generated by NVIDIA NVVM Compiler
//
// Compiler Build ID: CL-36424714
// Cuda compilation tools, release 13.0, V13.0.88
// Based on NVVM 20.0.0
//

.version 9.0
.target sm_100
.address_size 64

	// .globl	_Z9reductionPKfPfi
.extern .shared .align 16 .b8 sdata[];

.visible .entry _Z9reductionPKfPfi(
	.param .u64 .ptr .align 1 _Z9reductionPKfPfi_param_0,
	.param .u64 .ptr .align 1 _Z9reductionPKfPfi_param_1,
	.param .u32 _Z9reductionPKfPfi_param_2
)
{
	.reg .pred 	%p<8>;
	.reg .b32 	%r<17>;
	.reg .b32 	%f<32>;
	.reg .b64 	%rd<19>;

	ld.param.u64 	%rd11, [_Z9reductionPKfPfi_param_0];
	ld.param.u64 	%rd12, [_Z9reductionPKfPfi_param_1];
	ld.param.s32 	%rd3, [_Z9reductionPKfPfi_param_2];
	mov.u32 	%r3, %tid.x;
	cvt.u64.u32 	%rd1, %r3;
	mov.u32 	%r1, %ntid.x;
	mov.u32 	%r4, %ctaid.x;
	mul.lo.s32 	%r5, %r1, %r4;
	cvt.u64.u32 	%rd13, %r5;
	add.s64 	%rd17, %rd13, %rd1;
	setp.ge.u64 	%p1, %rd17, %rd3;
	mov.f32 	%f31, 0f00000000;
	@%p1 bra 	$L__BB0_3;
	mov.u32 	%r6, %nctaid.x;
	mul.lo.s32 	%r7, %r1, %r6;
	cvt.u64.u32 	%rd4, %r7;
	cvta.to.global.u64 	%rd5, %rd11;
	mov.f32 	%f31, 0f00000000;
$L__BB0_2:
	shl.b64 	%rd14, %rd17, 2;
	add.s64 	%rd15, %rd5, %rd14;
	ld.global.f32 	%f6, [%rd15];
	add.f32 	%f31, %f31, %f6;
	add.s64 	%rd17, %rd17, %rd4;
	setp.lt.u64 	%p2, %rd17, %rd3;
	@%p2 bra 	$L__BB0_2;
$L__BB0_3:
	cvt.u32.u64 	%r8, %rd1;
	shl.b32 	%r9, %r8, 2;
	mov.u32 	%r10, sdata;
	add.s32 	%r2, %r10, %r9;
	st.shared.f32 	[%r2], %f31;
	bar.sync 	0;
	setp.lt.u32 	%p3, %r1, 66;
	@%p3 bra 	$L__BB0_8;
	shr.u32 	%r11, %r1, 1;
	cvt.u64.u32 	%rd18, %r11;
$L__BB0_5:
	setp.le.u64 	%p4, %rd18, %rd1;
	@%p4 bra 	$L__BB0_7;
	cvt.u32.u64 	%r12, %rd18;
	shl.b32 	%r13, %r12, 2;
	add.s32 	%r14, %r2, %r13;
	ld.shared.f32 	%f7, [%r14];
	ld.shared.f32 	%f8, [%r2];
	add.f32 	%f9, %f7, %f8;
	st.shared.f32 	[%r2], %f9;
$L__BB0_7:
	bar.sync 	0;
	shr.u64 	%rd10, %rd18, 1;
	setp.gt.u64 	%p5, %rd18, 65;
	mov.u64 	%rd18, %rd10;
	@%p5 bra 	$L__BB0_5;
$L__BB0_8:
	setp.gt.u32 	%p6, %r8, 31;
	@%p6 bra 	$L__BB0_11;
	ld.volatile.shared.f32 	%f10, [%r2+128];
	ld.volatile.shared.f32 	%f11, [%r2];
	add.f32 	%f12, %f10, %f11;
	st.volatile.shared.f32 	[%r2], %f12;
	ld.volatile.shared.f32 	%f13, [%r2+64];
	ld.volatile.shared.f32 	%f14, [%r2];
	add.f32 	%f15, %f13, %f14;
	st.volatile.shared.f32 	[%r2], %f15;
	ld.volatile.shared.f32 	%f16, [%r2+32];
	ld.volatile.shared.f32 	%f17, [%r2];
	add.f32 	%f18, %f16, %f17;
	st.volatile.shared.f32 	[%r2], %f18;
	ld.volatile.shared.f32 	%f19, [%r2+16];
	ld.volatile.shared.f32 	%f20, [%r2];
	add.f32 	%f21, %f19, %f20;
	st.volatile.shared.f32 	[%r2], %f21;
	ld.volatile.shared.f32 	%f22, [%r2+8];
	ld.volatile.shared.f32 	%f23, [%r2];
	add.f32 	%f24, %f22, %f23;
	st.volatile.shared.f32 	[%r2], %f24;
	ld.volatile.shared.f32 	%f25, [%r2+4];
	ld.volatile.shared.f32 	%f26, [%r2];
	add.f32 	%f27, %f25, %f26;
	st.volatile.shared.f32 	[%r2], %f27;
	setp.ne.s32 	%p7, %r8, 0;
	@%p7 bra 	$L__BB0_11;
	ld.shared.f32 	%f28, [sdata];
	cvta.to.global.u64 	%rd16, %rd12;
	atom.global.add.f32 	%f29, [%rd16], %f28;
$L__BB0_11:
	ret;

}


// ===== COMPILED SASS (sm_100) =====

	.target	sm_100

	.elftype	@"ET_EXEC"


//--------------------- .note.nv.tkinfo           --------------------------
	.section	.note.nv.tkinfo,"",@"SHT_NOTE"
	.sectionflags	@"SHF_NOTE_NV_TKINFO"
	.tkinfo
        /*0018*/ 	.word	0x00000002
        /*0030*/ 	.string	""
        /*0030*/ 	.string	"ptxas"
        /*0030*/ 	.string	"Cuda compilation tools, release 13.0, V13.0.88"
        /*0030*/ 	.string	"Build cuda_13.0.r13.0/compiler.36424714_0"
        /*0030*/ 	.string	"-arch sm_100 -m 64 "



//--------------------- .note.nv.cuinfo           --------------------------
	.section	.note.nv.cuinfo,"",@"SHT_NOTE"
	.sectionflags	@"SHF_NOTE_NV_CUINFO"
        /*0018*/ 	.short	0x0002
        /*001a*/ 	.short	0x0064
        /*001c*/ 	.short	0x0082
	.zero		2


//--------------------- .nv.info                  --------------------------
	.section	.nv.info,"",@"SHT_CUDA_INFO"
	.align	4


	//----- nvinfo : EIATTR_REGCOUNT
	.align		4
        /*0000*/ 	.byte	0x04, 0x2f
        /*0002*/ 	.short	(.L_1 - .L_0)
	.align		4
.L_0:
        /*0004*/ 	.word	index@(_Z9reductionPKfPfi)
        /*0008*/ 	.word	0x0000000b


	//----- nvinfo : EIATTR_FRAME_SIZE
	.align		4
.L_1:
        /*000c*/ 	.byte	0x04, 0x11
        /*000e*/ 	.short	(.L_3 - .L_2)
	.align		4
.L_2:
        /*0010*/ 	.word	index@(_Z9reductionPKfPfi)
        /*0014*/ 	.word	0x00000000


	//----- nvinfo : EIATTR_MIN_STACK_SIZE
	.align		4
.L_3:
        /*0018*/ 	.byte	0x04, 0x12
        /*001a*/ 	.short	(.L_5 - .L_4)
	.align		4
.L_4:
        /*001c*/ 	.word	index@(_Z9reductionPKfPfi)
        /*0020*/ 	.word	0x00000000
.L_5:


//--------------------- .nv.compat                --------------------------
	.section	.nv.compat,"",@"SHT_CUDA_COMPAT_INFO"
	.align	4
        /*0000*/ 	.byte	0x02, 0x09, 0x00, 0x00, 0x02, 0x02, 0x01, 0x00, 0x02, 0x05, 0x05, 0x00, 0x03, 0x07, 0x01, 0x01
        /*0010*/ 	.byte	0x02, 0x03, 0x00, 0x00, 0x02, 0x06, 0x01, 0x00, 0x04, 0x0b, 0x08, 0x00, 0x09, 0x00, 0x00, 0x00
        /*0020*/ 	.byte	0x00, 0x00, 0x00, 0x00


//--------------------- .nv.info._Z9reductionPKfPfi --------------------------
	.section	.nv.info._Z9reductionPKfPfi,"",@"SHT_CUDA_INFO"
	.sectionflags	@""
	.align	4


	//----- nvinfo : EIATTR_CUDA_API_VERSION
	.align		4
        /*0000*/ 	.byte	0x04, 0x37
        /*0002*/ 	.short	(.L_7 - .L_6)
.L_6:
        /*0004*/ 	.word	0x00000082


	//----- nvinfo : EIATTR_KPARAM_INFO
	.align		4
.L_7:
        /*0008*/ 	.byte	0x04, 0x17
        /*000a*/ 	.short	(.L_9 - .L_8)
.L_8:
        /*000c*/ 	.word	0x00000000
        /*0010*/ 	.short	0x0002
        /*0012*/ 	.short	0x0010
        /*0014*/ 	.byte	0x00, 0xf0, 0x11, 0x00


	//----- nvinfo : EIATTR_KPARAM_INFO
	.align		4
.L_9:
        /*0018*/ 	.byte	0x04, 0x17
        /*001a*/ 	.short	(.L_11 - .L_10)
.L_10:
        /*001c*/ 	.word	0x00000000
        /*0020*/ 	.short	0x0001
        /*0022*/ 	.short	0x0008
        /*0024*/ 	.byte	0x00, 0xf5, 0x21, 0x00


	//----- nvinfo : EIATTR_KPARAM_INFO
	.align		4
.L_11:
        /*0028*/ 	.byte	0x04, 0x17
        /*002a*/ 	.short	(.L_13 - .L_12)
.L_12:
        /*002c*/ 	.word	0x00000000
        /*0030*/ 	.short	0x0000
        /*0032*/ 	.short	0x0000
        /*0034*/ 	.byte	0x00, 0xf5, 0x21, 0x00


	//----- nvinfo : EIATTR_SPARSE_MMA_MASK
	.align		4
.L_13:
        /*0038*/ 	.byte	0x03, 0x50
        /*003a*/ 	.short	0x0000


	//----- nvinfo : EIATTR_MAXREG_COUNT
	.align		4
        /*003c*/ 	.byte	0x03, 0x1b
        /*003e*/ 	.short	0x00ff


	//----- nvinfo : EIATTR_NUM_BARRIERS
	.align		4
        /*0040*/ 	.byte	0x02, 0x4c
        /*0042*/ 	.byte	0x01
	.zero		1


	//----- nvinfo : EIATTR_MERCURY_ISA_VERSION
	.align		4
        /*0044*/ 	.byte	0x03, 0x5f
        /*0046*/ 	.short	0x0101


	//----- nvinfo : EIATTR_VRC_CTA_INIT_COUNT
	.align		4
        /*0048*/ 	.byte	0x02, 0x4a
	.zero		1
	.zero		1


	//----- nvinfo : EIATTR_EXIT_INSTR_OFFSETS
	.align		4
        /*004c*/ 	.byte	0x04, 0x1c
        /*004e*/ 	.short	(.L_15 - .L_14)


	//   ....[0]....
.L_14:
        /*0050*/ 	.word	0x00000380


	//   ....[1]....
        /*0054*/ 	.word	0x00000520


	//   ....[2]....
        /*0058*/ 	.word	0x00000590


	//----- nvinfo : EIATTR_CRS_STACK_SIZE
	.align		4
.L_15:
        /*005c*/ 	.byte	0x04, 0x1e
        /*005e*/ 	.short	(.L_17 - .L_16)
.L_16:
        /*0060*/ 	.word	0x00000000


	//----- nvinfo : EIATTR_CBANK_PARAM_SIZE
	.align		4
.L_17:
        /*0064*/ 	.byte	0x03, 0x19
        /*0066*/ 	.short	0x0014


	//----- nvinfo : EIATTR_PARAM_CBANK
	.align		4
        /*0068*/ 	.byte	0x04, 0x0a
        /*006a*/ 	.short	(.L_19 - .L_18)
	.align		4
.L_18:
        /*006c*/ 	.word	index@(.nv.constant0._Z9reductionPKfPfi)
        /*0070*/ 	.short	0x0380
        /*0072*/ 	.short	0x0014


	//----- nvinfo : EIATTR_SW_WAR
	.align		4
.L_19:
        /*0074*/ 	.byte	0x04, 0x36
        /*0076*/ 	.short	(.L_21 - .L_20)
.L_20:
        /*0078*/ 	.word	0x00000008
.L_21:


//--------------------- .nv.callgraph             --------------------------
	.section	.nv.callgraph,"",@"SHT_CUDA_CALLGRAPH"
	.align	4
	.sectionentsize	8
	.align		4
        /*0000*/ 	.word	0x00000000
	.align		4
        /*0004*/ 	.word	0xffffffff
	.align		4
        /*0008*/ 	.word	0x00000000
	.align		4
        /*000c*/ 	.word	0xfffffffe
	.align		4
        /*0010*/ 	.word	0x00000000
	.align		4
        /*0014*/ 	.word	0xfffffffd
	.align		4
        /*0018*/ 	.word	0x00000000
	.align		4
        /*001c*/ 	.word	0xfffffffc


//--------------------- .text._Z9reductionPKfPfi  --------------------------
	.section	.text._Z9reductionPKfPfi,"ax",@progbits
	.align	128
        .global         _Z9reductionPKfPfi
        .type           _Z9reductionPKfPfi,@function
        .size           _Z9reductionPKfPfi,(.L_x_6 - _Z9reductionPKfPfi)
        .other          _Z9reductionPKfPfi,@"STO_CUDA_ENTRY STV_DEFAULT"
_Z9reductionPKfPfi:
.text._Z9reductionPKfPfi:
[----:B------:R-:W-:Y:S01]  /*0000*/  LDC R1, c[0x0][0x37c] ;  /* 0x0000df00ff017b82 */ /* 0x000fe20000000800 */
[----:B------:R-:W0:Y:S01]  /*0010*/  S2R R2, SR_CTAID.X ;  /* 0x0000000000027919 */ /* 0x000e220000002500 */
[----:B------:R-:W0:Y:S01]  /*0020*/  LDCU UR8, c[0x0][0x360] ;  /* 0x00006c00ff0877ac */ /* 0x000e220008000800 */
[----:B------:R-:W-:Y:S01]  /*0030*/  BSSY.RECONVERGENT B0, `(.L_x_0) ;  /* 0x0000019000007945 */ /* 0x000fe20003800200 */
[----:B------:R-:W-:Y:S01]  /*0040*/  IMAD.MOV.U32 R4, RZ, RZ, RZ ;  /* 0x000000ffff047224 */ /* 0x000fe200078e00ff */
[----:B------:R-:W1:Y:S01]  /*0050*/  S2R R0, SR_TID.X ;  /* 0x0000000000007919 */ /* 0x000e620000002100 */
[----:B------:R-:W2:Y:S01]  /*0060*/  LDCU UR5, c[0x0][0x390] ;  /* 0x00007200ff0577ac */ /* 0x000ea20008000800 */
[----:B------:R-:W3:Y:S01]  /*0070*/  LDCU.64 UR6, c[0x0][0x358] ;  /* 0x00006b00ff0677ac */ /* 0x000ee20008000a00 */
[----:B------:R-:W4:Y:S01]  /*0080*/  LDCU.64 UR10, c[0x0][0x380] ;  /* 0x00007000ff0a77ac */ /* 0x000f220008000a00 */
[----:B--2---:R-:W-:Y:S01]  /*0090*/  USHF.R.S32.HI UR4, URZ, 0x1f, UR5 ;  /* 0x0000001fff047899 */ /* 0x004fe20008011405 */
[----:B0-----:R-:W-:-:S05]  /*00a0*/  IMAD R3, R2, UR8, RZ ;  /* 0x0000000802037c24 */ /* 0x001fca000f8e02ff */
[----:B-1----:R-:W-:-:S04]  /*00b0*/  IADD3 R6, P1, PT, R3, R0, RZ ;  /* 0x0000000003067210 */ /* 0x002fc80007f3e0ff */
[----:B------:R-:W-:Y:S01]  /*00c0*/  ISETP.GE.U32.AND P0, PT, R6, UR5, PT ;  /* 0x0000000506007c0c */ /* 0x000fe2000bf06070 */
[----:B------:R-:W-:-:S05]  /*00d0*/  IMAD.X R7, RZ, RZ, RZ, P1 ;  /* 0x000000ffff077224 */ /* 0x000fca00008e06ff */
[----:B------:R-:W-:-:S13]  /*00e0*/  ISETP.GE.U32.AND.EX P0, PT, R7, UR4, PT, P0 ;  /* 0x0000000407007c0c */ /* 0x000fda000bf06100 */
[----:B---34-:R-:W-:Y:S05]  /*00f0*/  @P0 BRA `(.L_x_1) ;  /* 0x0000000000300947 */ /* 0x018fea0003800000 */
[----:B------:R-:W0:Y:S01]  /*0100*/  LDC R5, c[0x0][0x370] ;  /* 0x0000dc00ff057b82 */ /* 0x000e220000000800 */
[----:B------:R-:W-:Y:S02]  /*0110*/  IMAD.MOV.U32 R4, RZ, RZ, RZ ;  /* 0x000000ffff047224 */ /* 0x000fe400078e00ff */
[----:B0-----:R-:W-:-:S07]  /*0120*/  IMAD R5, R5, UR8, RZ ;  /* 0x0000000805057c24 */ /* 0x001fce000f8e02ff */
.L_x_2:
[----:B------:R-:W-:-:S04]  /*0130*/  LEA R2, P0, R6, UR10, 0x2 ;  /* 0x0000000a06027c11 */ /* 0x000fc8000f8010ff */
[----:B------:R-:W-:-:S06]  /*0140*/  LEA.HI.X R3, R6, UR11, R7, 0x2, P0 ;  /* 0x0000000b06037c11 */ /* 0x000fcc00080f1407 */
[----:B------:R-:W2:Y:S01]  /*0150*/  LDG.E R3, desc[UR6][R2.64] ;  /* 0x0000000602037981 */ /* 0x000ea2000c1e1900 */
[----:B------:R-:W-:-:S05]  /*0160*/  IADD3 R6, P0, PT, R5, R6, RZ ;  /* 0x0000000605067210 */ /* 0x000fca0007f1e0ff */
[----:B------:R-:W-:Y:S01]  /*0170*/  IMAD.X R7, RZ, RZ, R7, P0 ;  /* 0x000000ffff077224 */ /* 0x000fe200000e0607 */
[----:B------:R-:W-:-:S04]  /*0180*/  ISETP.GE.U32.AND P0, PT, R6, UR5, PT ;  /* 0x0000000506007c0c */ /* 0x000fc8000bf06070 */
[----:B------:R-:W-:Y:S01]  /*0190*/  ISETP.GE.U32.AND.EX P0, PT, R7, UR4, PT, P0 ;  /* 0x0000000407007c0c */ /* 0x000fe2000bf06100 */
[----:B--2---:R-:W-:-:S12]  /*01a0*/  FADD R4, R3, R4 ;  /* 0x0000000403047221 */ /* 0x004fd80000000000 */
[----:B------:R-:W-:Y:S05]  /*01b0*/  @!P0 BRA `(.L_x_2) ;  /* 0xfffffffc00dc8947 */ /* 0x000fea000383ffff */
.L_x_1:
[----:B------:R-:W-:Y:S05]  /*01c0*/  BSYNC.RECONVERGENT B0 ;  /* 0x0000000000007941 */ /* 0x000fea0003800200 */
.L_x_0:
[----:B------:R-:W0:Y:S01]  /*01d0*/  S2UR UR5, SR_CgaCtaId ;  /* 0x00000000000579c3 */ /* 0x000e220000008800 */
[----:B------:R-:W-:Y:S01]  /*01e0*/  UMOV UR4, 0x400 ;  /* 0x0000040000047882 */ /* 0x000fe20000000000 */
[----:B------:R-:W-:Y:S01]  /*01f0*/  UISETP.GE.U32.AND UP0, UPT, UR8, 0x42, UPT ;  /* 0x000000420800788c */ /* 0x000fe2000bf06070 */
[----:B------:R-:W-:Y:S01]  /*0200*/  ISETP.GT.U32.AND P1, PT, R0, 0x1f, PT ;  /* 0x0000001f0000780c */ /* 0x000fe20003f24070 */
[----:B0-----:R-:W-:-:S06]  /*0210*/  ULEA UR4, UR5, UR4, 0x18 ;  /* 0x0000000405047291 */ /* 0x001fcc000f8ec0ff */
[----:B------:R-:W-:-:S05]  /*0220*/  LEA R3, R0, UR4, 0x2 ;  /* 0x0000000400037c11 */ /* 0x000fca000f8e10ff */
[----:B------:R0:W-:Y:S01]  /*0230*/  STS [R3], R4 ;  /* 0x0000000403007388 */ /* 0x0001e20000000800 */
[----:B------:R-:W-:Y:S06]  /*0240*/  BAR.SYNC.DEFER_BLOCKING 0x0 ;  /* 0x0000000000007b1d */ /* 0x000fec0000010000 */
[----:B------:R-:W-:Y:S05]  /*0250*/  BRA.U !UP0, `(.L_x_3) ;  /* 0x0000000108487547 */ /* 0x000fea000b800000 */
[----:B------:R-:W-:Y:S01]  /*0260*/  USHF.R.U32.HI UR4, URZ, 0x1, UR8 ;  /* 0x00000001ff047899 */ /* 0x000fe20008011608 */
[----:B------:R-:W-:-:S05]  /*0270*/  HFMA2 R8, -RZ, RZ, 0, 0 ;  /* 0x00000000ff087431 */ /* 0x000fca00000001ff */
[----:B------:R-:W-:-:S07]  /*0280*/  IMAD.U32 R7, RZ, RZ, UR4 ;  /* 0x00000004ff077e24 */ /* 0x000fce000f8e00ff */
.L_x_4:
[----:B------:R-:W-:Y:S02]  /*0290*/  ISETP.GT.U32.AND P0, PT, R7, R0, PT ;  /* 0x000000000700720c */ /* 0x000fe40003f04070 */
[----:B------:R-:W-:Y:S02]  /*02a0*/  SHF.R.U32.HI R6, RZ, 0x1, R8 ;  /* 0x00000001ff067819 */ /* 0x000fe40000011608 */
[----:B------:R-:W-:-:S13]  /*02b0*/  ISETP.GT.U32.AND.EX P0, PT, R8, RZ, PT, P0 ;  /* 0x000000ff0800720c */ /* 0x000fda0003f04100 */
[C---:B------:R-:W-:Y:S01]  /*02c0*/  @P0 IMAD R2, R7.reuse, 0x4, R3 ;  /* 0x0000000407020824 */ /* 0x040fe200078e0203 */
[----:B------:R-:W-:Y:S05]  /*02d0*/  @P0 LDS R5, [R3] ;  /* 0x0000000003050984 */ /* 0x000fea0000000800 */
[----:B------:R-:W0:Y:S02]  /*02e0*/  @P0 LDS R2, [R2] ;  /* 0x0000000002020984 */ /* 0x000e240000000800 */
[----:B0-----:R-:W-:Y:S01]  /*02f0*/  @P0 FADD R4, R2, R5 ;  /* 0x0000000502040221 */ /* 0x001fe20000000000 */
[----:B------:R-:W-:-:S04]  /*0300*/  SHF.R.U64 R5, R7, 0x1, R8 ;  /* 0x0000000107057819 */ /* 0x000fc80000001208 */
[----:B------:R1:W-:Y:S01]  /*0310*/  @P0 STS [R3], R4 ;  /* 0x0000000403000388 */ /* 0x0003e20000000800 */
[----:B------:R-:W-:Y:S01]  /*0320*/  BAR.SYNC.DEFER_BLOCKING 0x0 ;  /* 0x0000000000007b1d */ /* 0x000fe20000010000 */
[----:B------:R-:W-:Y:S01]  /*0330*/  ISETP.GT.U32.AND P0, PT, R7, 0x41, PT ;  /* 0x000000410700780c */ /* 0x000fe20003f04070 */
[----:B------:R-:W-:-:S03]  /*0340*/  IMAD.MOV.U32 R7, RZ, RZ, R5 ;  /* 0x000000ffff077224 */ /* 0x000fc600078e0005 */
[----:B------:R-:W-:Y:S02]  /*0350*/  ISETP.GT.U32.AND.EX P0, PT, R8, RZ, PT, P0 ;  /* 0x000000ff0800720c */ /* 0x000fe40003f04100 */
[----:B------:R-:W-:-:S11]  /*0360*/  MOV R8, R6 ;  /* 0x0000000600087202 */ /* 0x000fd60000000f00 */
[----:B-1----:R-:W-:Y:S05]  /*0370*/  @P0 BRA `(.L_x_4) ;  /* 0xfffffffc00c40947 */ /* 0x002fea000383ffff */
.L_x_3:
[----:B------:R-:W-:Y:S05]  /*0380*/  @P1 EXIT ;  /* 0x000000000000194d */ /* 0x000fea0003800000 */
[----:B------:R-:W-:Y:S01]  /*0390*/  LDS R2, [R3+0x80] ;  /* 0x0000800003027984 */ /* 0x000fe20000000800 */
[----:B------:R-:W-:-:S03]  /*03a0*/  ISETP.NE.AND P0, PT, R0, RZ, PT ;  /* 0x000000ff0000720c */ /* 0x000fc60003f05270 */
[----:B------:R-:W1:Y:S02]  /*03b0*/  LDS R5, [R3] ;  /* 0x0000000003057984 */ /* 0x000e640000000800 */
[----:B-1----:R-:W-:-:S05]  /*03c0*/  FADD R2, R2, R5 ;  /* 0x0000000502027221 */ /* 0x002fca0000000000 */
[----:B------:R-:W-:Y:S04]  /*03d0*/  STS [R3], R2 ;  /* 0x0000000203007388 */ /* 0x000fe80000000800 */
[----:B0-----:R-:W-:Y:S04]  /*03e0*/  LDS R4, [R3+0x40] ;  /* 0x0000400003047984 */ /* 0x001fe80000000800 */
[----:B------:R-:W0:Y:S02]  /*03f0*/  LDS R5, [R3] ;  /* 0x0000000003057984 */ /* 0x000e240000000800 */
[----:B0-----:R-:W-:-:S05]  /*0400*/  FADD R4, R4, R5 ;  /* 0x0000000504047221 */ /* 0x001fca0000000000 */
[----:B------:R-:W-:Y:S04]  /*0410*/  STS [R3], R4 ;  /* 0x0000000403007388 */ /* 0x000fe80000000800 */
[----:B------:R-:W-:Y:S04]  /*0420*/  LDS R5, [R3+0x20] ;  /* 0x0000200003057984 */ /* 0x000fe80000000800 */
        /* <DEDUP_REMOVED lines=14> */
[----:B------:R0:W-:Y:S01]  /*0510*/  STS [R3], R4 ;  /* 0x0000000403007388 */ /* 0x0001e20000000800 */
[----:B------:R-:W-:Y:S05]  /*0520*/  @P0 EXIT ;  /* 0x000000000000094d */ /* 0x000fea0003800000 */
[----:B------:R-:W1:Y:S01]  /*0530*/  S2UR UR5, SR_CgaCtaId ;  /* 0x00000000000579c3 */ /* 0x000e620000008800 */
[----:B------:R-:W-:-:S07]  /*0540*/  UMOV UR4, 0x400 ;  /* 0x0000040000047882 */ /* 0x000fce0000000000 */
[----:B0-----:R-:W0:Y:S01]  /*0550*/  LDC.64 R2, c[0x0][0x388] ;  /* 0x0000e200ff027b82 */ /* 0x001e220000000a00 */
[----:B-1----:R-:W-:-:S09]  /*0560*/  ULEA UR4, UR5, UR4, 0x18 ;  /* 0x0000000405047291 */ /* 0x002fd2000f8ec0ff */
[----:B------:R-:W0:Y:S04]  /*0570*/  LDS R5, [UR4] ;  /* 0x00000004ff057984 */ /* 0x000e280008000800 */
[----:B0-----:R-:W-:Y:S01]  /*0580*/  REDG.E.ADD.F32.FTZ.RN.STRONG.GPU desc[UR6][R2.64], R5 ;  /* 0x00000005020079a6 */ /* 0x001fe2000c12f306 */
[----:B------:R-:W-:Y:S05]  /*0590*/  EXIT ;  /* 0x000000000000794d */ /* 0x000fea0003800000 */
.L_x_5:
[----:B------:R-:W-:-:S00]  /*05a0*/  BRA `(.L_x_5) ;  /* 0xfffffffc00fc7947 */ /* 0x000fc0000383ffff */
[----:B------:R-:W-:-:S00]  /*05b0*/  NOP ;  /* 0x0000000000007918 */ /* 0x000fc00000000000 */
        /* <DEDUP_REMOVED lines=12> */
.L_x_6:


//--------------------- .nv.shared._Z9reductionPKfPfi --------------------------
	.section	.nv.shared._Z9reductionPKfPfi,"aw",@nobits
	.sectionflags	@""
	.align	16
	.zero		1024


//--------------------- .nv.shared.reserved.0     --------------------------
	.section	.nv.shared.reserved.0,"aw",@nobits
	.weak		__nv_reservedSMEM_offset_0_alias
	.size		__nv_reservedSMEM_offset_0_alias, 0, 64
	.other		__nv_reservedSMEM_offset_0_alias,@"STO_CUDA_RESERVED_SHARED STV_DEFAULT"
__nv_reservedSMEM_offset_0_alias:
	.zero		0
	.zero		64


//--------------------- .nv.constant0._Z9reductionPKfPfi --------------------------
	.section	.nv.constant0._Z9reductionPKfPfi,"a",@progbits
	.sectionflags	@""
	.align	4
.nv.constant0._Z9reductionPKfPfi:
	.zero		916


//--------------------- SYMBOLS --------------------------

	.type		.nv.reservedSmem.offset0,@object
	.size		.nv.reservedSmem.offset0,0x4
	.type		.nv.reservedSmem.cap,@object
	.size		.nv.reservedSmem.cap,0x4
